//
// Generated by NVIDIA NVVM Compiler
//
// Compiler Build ID: CL-36424714
// Cuda compilation tools, release 13.0, V13.0.88
// Based on NVVM 20.0.0
//

.version 9.0
.target sm_100
.address_size 64

	// .globl	_Z26JansenVanCittertCUDAKerneliii

.visible .entry _Z26JansenVanCittertCUDAKerneliii(
	.param .u32 _Z26JansenVanCittertCUDAKerneliii_param_0,
	.param .u32 _Z26JansenVanCittertCUDAKerneliii_param_1,
	.param .u32 _Z26JansenVanCittertCUDAKerneliii_param_2
)
{


	ret;

}


// ===== COMPILED SASS (sm_100) =====

	.target	sm_100

	.elftype	@"ET_EXEC"


//--------------------- .note.nv.tkinfo           --------------------------
	.section	.note.nv.tkinfo,"",@"SHT_NOTE"
	.sectionflags	@"SHF_NOTE_NV_TKINFO"
	.tkinfo
        /*0018*/ 	.word	0x00000002
        /*0030*/ 	.string	""
        /*0030*/ 	.string	"ptxas"
        /*0030*/ 	.string	"Cuda compilation tools, release 13.0, V13.0.88"
        /*0030*/ 	.string	"Build cuda_13.0.r13.0/compiler.36424714_0"
        /*0030*/ 	.string	"-arch sm_100 -m 64 "



//--------------------- .note.nv.cuinfo           --------------------------
	.section	.note.nv.cuinfo,"",@"SHT_NOTE"
	.sectionflags	@"SHF_NOTE_NV_CUINFO"
        /*0018*/ 	.short	0x0002
        /*001a*/ 	.short	0x0064
        /*001c*/ 	.short	0x0082
	.zero		2


//--------------------- .nv.info                  --------------------------
	.section	.nv.info,"",@"SHT_CUDA_INFO"
	.align	4


	//----- nvinfo : EIATTR_REGCOUNT
	.align		4
        /*0000*/ 	.byte	0x04, 0x2f
        /*0002*/ 	.short	(.L_1 - .L_0)
	.align		4
.L_0:
        /*0004*/ 	.word	index@(_Z26JansenVanCittertCUDAKerneliii)
        /*0008*/ 	.word	0x00000004


	//----- nvinfo : EIATTR_FRAME_SIZE
	.align		4
.L_1:
        /*000c*/ 	.byte	0x04, 0x11
        /*000e*/ 	.short	(.L_3 - .L_2)
	.align		4
.L_2:
        /*0010*/ 	.word	index@(_Z26JansenVanCittertCUDAKerneliii)
        /*0014*/ 	.word	0x00000000


	//----- nvinfo : EIATTR_MIN_STACK_SIZE
	.align		4
.L_3:
        /*0018*/ 	.byte	0x04, 0x12
        /*001a*/ 	.short	(.L_5 - .L_4)
	.align		4
.L_4:
        /*001c*/ 	.word	index@(_Z26JansenVanCittertCUDAKerneliii)
        /*0020*/ 	.word	0x00000000
.L_5:


//--------------------- .nv.compat                --------------------------
	.section	.nv.compat,"",@"SHT_CUDA_COMPAT_INFO"
	.align	4
        /*0000*/ 	.byte	0x02, 0x09, 0x00, 0x00, 0x02, 0x02, 0x01, 0x00, 0x02, 0x05, 0x05, 0x00, 0x03, 0x07, 0x01, 0x01
        /*0010*/ 	.byte	0x02, 0x03, 0x00, 0x00, 0x02, 0x06, 0x01, 0x00, 0x04, 0x0b, 0x08, 0x00, 0x09, 0x00, 0x00, 0x00
        /*0020*/ 	.byte	0x00, 0x00, 0x00, 0x00


//--------------------- .nv.info._Z26JansenVanCittertCUDAKerneliii --------------------------
	.section	.nv.info._Z26JansenVanCittertCUDAKerneliii,"",@"SHT_CUDA_INFO"
	.sectionflags	@""
	.align	4


	//----- nvinfo : EIATTR_CUDA_API_VERSION
	.align		4
        /*0000*/ 	.byte	0x04, 0x37
        /*0002*/ 	.short	(.L_7 - .L_6)
.L_6:
        /*0004*/ 	.word	0x00000082


	//----- nvinfo : EIATTR_KPARAM_INFO
	.align		4
.L_7:
        /*0008*/ 	.byte	0x04, 0x17
        /*000a*/ 	.short	(.L_9 - .L_8)
.L_8:
        /*000c*/ 	.word	0x00000000
        /*0010*/ 	.short	0x0002
        /*0012*/ 	.short	0x0008
        /*0014*/ 	.byte	0x00, 0xf0, 0x11, 0x00


	//----- nvinfo : EIATTR_KPARAM_INFO
	.align		4
.L_9:
        /*0018*/ 	.byte	0x04, 0x17
        /*001a*/ 	.short	(.L_11 - .L_10)
.L_10:
        /*001c*/ 	.word	0x00000000
        /*0020*/ 	.short	0x0001
        /*0022*/ 	.short	0x0004
        /*0024*/ 	.byte	0x00, 0xf0, 0x11, 0x00


	//----- nvinfo : EIATTR_KPARAM_INFO
	.align		4
.L_11:
        /*0028*/ 	.byte	0x04, 0x17
        /*002a*/ 	.short	(.L_13 - .L_12)
.L_12:
        /*002c*/ 	.word	0x00000000
        /*0030*/ 	.short	0x0000
        /*0032*/ 	.short	0x0000
        /*0034*/ 	.byte	0x00, 0xf0, 0x11, 0x00


	//----- nvinfo : EIATTR_SPARSE_MMA_MASK
	.align		4
.L_13:
        /*0038*/ 	.byte	0x03, 0x50
        /*003a*/ 	.short	0x0000


	//----- nvinfo : EIATTR_MAXREG_COUNT
	.align		4
        /*003c*/ 	.byte	0x03, 0x1b
        /*003e*/ 	.short	0x00ff


	//----- nvinfo : EIATTR_MERCURY_ISA_VERSION
	.align		4
        /*0040*/ 	.byte	0x03, 0x5f
        /*0042*/ 	.short	0x0101


	//----- nvinfo : EIATTR_VRC_CTA_INIT_COUNT
	.align		4
        /*0044*/ 	.byte	0x02, 0x4a
	.zero		1
	.zero		1


	//----- nvinfo : EIATTR_EXIT_INSTR_OFFSETS
	.align		4
        /*0048*/ 	.byte	0x04, 0x1c
        /*004a*/ 	.short	(.L_15 - .L_14)


	//   ....[0]....
.L_14:
        /*004c*/ 	.word	0x00000010


	//----- nvinfo : EIATTR_CBANK_PARAM_SIZE
	.align		4
.L_15:
        /*0050*/ 	.byte	0x03, 0x19
        /*0052*/ 	.short	0x000c


	//----- nvinfo : EIATTR_PARAM_CBANK
	.align		4
        /*0054*/ 	.byte	0x04, 0x0a
        /*0056*/ 	.short	(.L_17 - .L_16)
	.align		4
.L_16:
        /*0058*/ 	.word	index@(.nv.constant0._Z26JansenVanCittertCUDAKerneliii)
        /*005c*/ 	.short	0x0380
        /*005e*/ 	.short	0x000c


	//----- nvinfo : EIATTR_SW_WAR
	.align		4
.L_17:
        /*0060*/ 	.byte	0x04, 0x36
        /*0062*/ 	.short	(.L_19 - .L_18)
.L_18:
        /*0064*/ 	.word	0x00000008
.L_19:


//--------------------- .nv.callgraph             --------------------------
	.section	.nv.callgraph,"",@"SHT_CUDA_CALLGRAPH"
	.align	4
	.sectionentsize	8
	.align		4
        /*0000*/ 	.word	0x00000000
	.align		4
        /*0004*/ 	.word	0xffffffff
	.align		4
        /*0008*/ 	.word	0x00000000
	.align		4
        /*000c*/ 	.word	0xfffffffe
	.align		4
        /*0010*/ 	.word	0x00000000
	.align		4
        /*0014*/ 	.word	0xfffffffd
	.align		4
        /*0018*/ 	.word	0x00000000
	.align		4
        /*001c*/ 	.word	0xfffffffc


//--------------------- .text._Z26JansenVanCittertCUDAKerneliii --------------------------
	.section	.text._Z26JansenVanCittertCUDAKerneliii,"ax",@progbits
	.align	128
        .global         _Z26JansenVanCittertCUDAKerneliii
        .type           _Z26JansenVanCittertCUDAKerneliii,@function
        .size           _Z26JansenVanCittertCUDAKerneliii,(.L_x_1 - _Z26JansenVanCittertCUDAKerneliii)
        .other          _Z26JansenVanCittertCUDAKerneliii,@"STO_CUDA_ENTRY STV_DEFAULT"
_Z26JansenVanCittertCUDAKerneliii:
.text._Z26JansenVanCittertCUDAKerneliii:
[----:B------:R-:W-:Y:S01]  /*0000*/  LDC R1, c[0x0][0x37c] ;  /* 0x0000df00ff017b82 */ /* 0x000fe20000000800 */
[----:B------:R-:W-:Y:S05]  /*0010*/  EXIT ;  /* 0x000000000000794d */ /* 0x000fea0003800000 */
.L_x_0:
[----:B------:R-:W-:-:S00]  /*0020*/  BRA `(.L_x_0) ;  /* 0xfffffffc00fc7947 */ /* 0x000fc0000383ffff */
[----:B------:R-:W-:-:S00]  /*0030*/  NOP ;  /* 0x0000000000007918 */ /* 0x000fc00000000000 */
        /* <DEDUP_REMOVED lines=12> */
.L_x_1:


//--------------------- .nv.shared.reserved.0     --------------------------
	.section	.nv.shared.reserved.0,"aw",@nobits
	.weak		__nv_reservedSMEM_offset_0_alias
	.size		__nv_reservedSMEM_offset_0_alias, 0, 64
	.other		__nv_reservedSMEM_offset_0_alias,@"STO_CUDA_RESERVED_SHARED STV_DEFAULT"
__nv_reservedSMEM_offset_0_alias:
	.zero		0
	.zero		64


//--------------------- .nv.constant0._Z26JansenVanCittertCUDAKerneliii --------------------------
	.section	.nv.constant0._Z26JansenVanCittertCUDAKerneliii,"a",@progbits
	.sectionflags	@""
	.align	4
.nv.constant0._Z26JansenVanCittertCUDAKerneliii:
	.zero		908


//--------------------- SYMBOLS --------------------------

	.type		.nv.reservedSmem.offset0,@object
	.size		.nv.reservedSmem.offset0,0x4
